	.headerflags	@"EF_CUDA_TEXMODE_UNIFIED EF_CUDA_64BIT_ADDRESS EF_CUDA_ACCELERATORS EF_CUDA_SM90 EF_CUDA_VIRTUAL_SM(EF_CUDA_SM90)"
	.elftype	@"ET_EXEC"


//--------------------- .nv.info                  --------------------------
	.section	.nv.info,"",@"SHT_CUDA_INFO"
	.align	4


	//----- nvinfo : EIATTR_REGCOUNT
	.align		4
        /*0000*/ 	.byte	0x04, 0x2f
        /*0002*/ 	.short	(.L_1 - .L_0)
	.align		4
.L_0:
        /*0004*/ 	.word	index@(triton_poi_fused_add_clamp_41)
        /*0008*/ 	.word	0x0000000b


	//----- nvinfo : EIATTR_MIN_STACK_SIZE
	.align		4
.L_1:
        /*000c*/ 	.byte	0x04, 0x12
        /*000e*/ 	.short	(.L_3 - .L_2)
	.align		4
.L_2:
        /*0010*/ 	.word	index@(triton_poi_fused_add_clamp_41)
        /*0014*/ 	.word	0x00000000


	//----- nvinfo : EIATTR_FRAME_SIZE
	.align		4
.L_3:
        /*0018*/ 	.byte	0x04, 0x11
        /*001a*/ 	.short	(.L_5 - .L_4)
	.align		4
.L_4:
        /*001c*/ 	.word	index@(triton_poi_fused_add_clamp_41)
        /*0020*/ 	.word	0x00000000


	//----- nvinfo : EIATTR_MIN_STACK_SIZE
	.align		4
.L_5:
        /*0024*/ 	.byte	0x04, 0x12
        /*0026*/ 	.short	(.L_7 - .L_6)
	.align		4
.L_6:
        /*0028*/ 	.word	index@(triton_poi_fused_add_clamp_41)
        /*002c*/ 	.word	0x00000000
.L_7:


//--------------------- .nv.info.triton_poi_fused_add_clamp_41 --------------------------
	.section	.nv.info.triton_poi_fused_add_clamp_41,"",@"SHT_CUDA_INFO"
	.sectionflags	@""
	.align	4


	//----- nvinfo : EIATTR_CUDA_API_VERSION
	.align		4
        /*0000*/ 	.byte	0x04, 0x37
        /*0002*/ 	.short	(.L_9 - .L_8)
.L_8:
        /*0004*/ 	.word	0x0000007c


	//----- nvinfo : EIATTR_KPARAM_INFO
	.align		4
.L_9:
        /*0008*/ 	.byte	0x04, 0x17
        /*000a*/ 	.short	(.L_11 - .L_10)
.L_10:
        /*000c*/ 	.word	0x00000000
        /*0010*/ 	.short	0x0001
        /*0012*/ 	.short	0x0008
        /*0014*/ 	.byte	0x00, 0xf0, 0x11, 0x00


	//----- nvinfo : EIATTR_KPARAM_INFO
	.align		4
.L_11:
        /*0018*/ 	.byte	0x04, 0x17
        /*001a*/ 	.short	(.L_13 - .L_12)
.L_12:
        /*001c*/ 	.word	0x00000000
        /*0020*/ 	.short	0x0000
        /*0022*/ 	.short	0x0000
        /*0024*/ 	.byte	0x00, 0xf4, 0x21, 0x00


	//----- nvinfo : EIATTR_SPARSE_MMA_MASK
	.align		4
.L_13:
        /*0028*/ 	.byte	0x03, 0x50
        /*002a*/ 	.short	0x0000


	//----- nvinfo : EIATTR_MAXREG_COUNT
	.align		4
        /*002c*/ 	.byte	0x03, 0x1b
        /*002e*/ 	.short	0x00ff


	//----- nvinfo : EIATTR_EXIT_INSTR_OFFSETS
	.align		4
        /*0030*/ 	.byte	0x04, 0x1c
        /*0032*/ 	.short	(.L_15 - .L_14)


	//   ....[0]....
.L_14:
        /*0034*/ 	.word	0x00000180


	//   ....[1]....
        /*0038*/ 	.word	0x000001d0


	//----- nvinfo : EIATTR_REQNTID
	.align		4
.L_15:
        /*003c*/ 	.byte	0x04, 0x10
        /*003e*/ 	.short	(.L_17 - .L_16)
.L_16:
        /*0040*/ 	.word	0x00000020
        /*0044*/ 	.word	0x00000001
        /*0048*/ 	.word	0x00000001


	//----- nvinfo : EIATTR_CBANK_PARAM_SIZE
	.align		4
.L_17:
        /*004c*/ 	.byte	0x03, 0x19
        /*004e*/ 	.short	0x000c


	//----- nvinfo : EIATTR_PARAM_CBANK
	.align		4
        /*0050*/ 	.byte	0x04, 0x0a
        /*0052*/ 	.short	(.L_19 - .L_18)
	.align		4
.L_18:
        /*0054*/ 	.word	index@(.nv.constant0.triton_poi_fused_add_clamp_41)
        /*0058*/ 	.short	0x0210
        /*005a*/ 	.short	0x000c


	//----- nvinfo : EIATTR_SW_WAR
	.align		4
.L_19:
        /*005c*/ 	.byte	0x04, 0x36
        /*005e*/ 	.short	(.L_21 - .L_20)
.L_20:
        /*0060*/ 	.word	0x00000008
.L_21:


//--------------------- .nv.callgraph             --------------------------
	.section	.nv.callgraph,"",@"SHT_CUDA_CALLGRAPH"
	.align	4
	.sectionentsize	8
	.align		4
        /*0000*/ 	.word	0x00000000
	.align		4
        /*0004*/ 	.word	0xffffffff
	.align		4
        /*0008*/ 	.word	0x00000000
	.align		4
        /*000c*/ 	.word	0xfffffffe
	.align		4
        /*0010*/ 	.word	0x00000000
	.align		4
        /*0014*/ 	.word	0xfffffffd
	.align		4
        /*0018*/ 	.word	0x00000000
	.align		4
        /*001c*/ 	.word	0xfffffffc


//--------------------- .text.triton_poi_fused_add_clamp_41 --------------------------
	.section	.text.triton_poi_fused_add_clamp_41,"ax",@progbits
	.align	128
        .global         triton_poi_fused_add_clamp_41
        .type           triton_poi_fused_add_clamp_41,@function
        .size           triton_poi_fused_add_clamp_41,(.L_x_1 - triton_poi_fused_add_clamp_41)
        .other          triton_poi_fused_add_clamp_41,@"STO_CUDA_ENTRY STV_DEFAULT"
triton_poi_fused_add_clamp_41:
.text.triton_poi_fused_add_clamp_41:
[----:B------:R-:W0:Y:S02]  /*0000*/  LDC R1, c[0x0][0x28] ;  /* 0x00000a00ff017b82 */ /* 0x000e240000000800 */
[----:B------:R-:W1:Y:S01]  /*0010*/  S2R R0, SR_TID.X ;  /* 0x0000000000007919 */ /* 0x000e620000002100 */
[----:B------:R-:W2:Y:S01]  /*0020*/  S2R R5, SR_CTAID.X ;  /* 0x0000000000057919 */ /* 0x000ea20000002500 */
[----:B-1----:R-:W-:-:S05]  /*0030*/  IMAD.SHL.U32 R0, R0, 0x2, RZ ;  /* 0x0000000200007824 */ /* 0x002fca00078e00ff */
[----:B------:R-:W-:-:S05]  /*0040*/  LOP3.LUT R0, R0, 0x3e, RZ, 0xc0, !PT ;  /* 0x0000003e00007812 */ /* 0x000fca00078ec0ff */
[----:B--2---:R-:W-:-:S04]  /*0050*/  IMAD R5, R5, 0x40, R0 ;  /* 0x0000004005057824 */ /* 0x004fc800078e0200 */
[C---:B------:R-:W-:Y:S01]  /*0060*/  VIADD R0, R5.reuse, 0x1 ;  /* 0x0000000105007836 */ /* 0x040fe20000000000 */
[----:B------:R-:W-:Y:S02]  /*0070*/  I2FP.F32.S32 R2, R5 ;  /* 0x0000000500027245 */ /* 0x000fe40000201400 */
[----:B------:R-:W-:Y:S02]  /*0080*/  ISETP.GE.AND P0, PT, R5, 0x40, PT ;  /* 0x000000400500780c */ /* 0x000fe40003f06270 */
[----:B------:R-:W-:Y:S01]  /*0090*/  I2FP.F32.S32 R0, R0 ;  /* 0x0000000000007245 */ /* 0x000fe20000201400 */
[----:B------:R-:W-:-:S04]  /*00a0*/  FMUL R2, R2, 0.11111111193895339966 ;  /* 0x3de38e3902027820 */ /* 0x000fc80000400000 */
[----:B------:R-:W-:Y:S01]  /*00b0*/  FMUL R0, R0, 0.11111111193895339966 ;  /* 0x3de38e3900007820 */ /* 0x000fe20000400000 */
[----:B------:R-:W-:Y:S02]  /*00c0*/  FMNMX R4, RZ, R2, !PT ;  /* 0x00000002ff047209 */ /* 0x000fe40007800000 */
[----:B------:R-:W1:Y:S02]  /*00d0*/  LDC.64 R2, c[0x0][0x210] ;  /* 0x00008400ff027b82 */ /* 0x000e640000000a00 */
[----:B------:R-:W-:Y:S02]  /*00e0*/  FMNMX R0, RZ, R0, !PT ;  /* 0x00000000ff007209 */ /* 0x000fe40007800000 */
[----:B------:R-:W2:Y:S08]  /*00f0*/  F2I.TRUNC.NTZ R4, R4 ;  /* 0x0000000400047305 */ /* 0x000eb0000020f100 */
[----:B------:R-:W3:Y:S01]  /*0100*/  F2I.TRUNC.NTZ R0, R0 ;  /* 0x0000000000007305 */ /* 0x000ee2000020f100 */
[----:B--2---:R-:W-:-:S05]  /*0110*/  VIMNMX R6, R4, 0x6, PT ;  /* 0x0000000604067848 */ /* 0x004fca0003fe0100 */
[----:B------:R-:W-:Y:S02]  /*0120*/  VIADD R6, R6, 0x1 ;  /* 0x0000000106067836 */ /* 0x000fe40000000000 */
[----:B-1----:R-:W-:Y:S01]  /*0130*/  IMAD.WIDE R2, R5, 0x8, R2 ;  /* 0x0000000805027825 */ /* 0x002fe200078e0202 */
[----:B---3--:R-:W-:Y:S02]  /*0140*/  VIMNMX R7, R0, 0x6, PT ;  /* 0x0000000600077848 */ /* 0x008fe40003fe0100 */
[----:B------:R-:W-:-:S03]  /*0150*/  SHF.R.S32.HI R5, RZ, 0x1f, R6 ;  /* 0x0000001fff057819 */ /* 0x000fc60000011406 */
[----:B------:R-:W-:-:S05]  /*0160*/  VIADD R8, R7, 0x1 ;  /* 0x0000000107087836 */ /* 0x000fca0000000000 */
[----:B------:R-:W-:Y:S01]  /*0170*/  SHF.R.S32.HI R7, RZ, 0x1f, R8 ;  /* 0x0000001fff077819 */ /* 0x000fe20000011408 */
[----:B------:R-:W-:Y:S06]  /*0180*/  @P0 EXIT ;  /* 0x000000000000094d */ /* 0x000fec0003800000 */
[----:B------:R-:W-:Y:S01]  /*0190*/  IMAD.MOV.U32 R4, RZ, RZ, R6 ;  /* 0x000000ffff047224 */ /* 0x000fe200078e0006 */
[----:B------:R-:W-:Y:S01]  /*01a0*/  ULDC.64 UR4, c[0x0][0x208] ;  /* 0x0000820000047ab9 */ /* 0x000fe20000000a00 */
[----:B------:R-:W-:-:S05]  /*01b0*/  IMAD.MOV.U32 R6, RZ, RZ, R8 ;  /* 0x000000ffff067224 */ /* 0x000fca00078e0008 */
[----:B------:R-:W-:Y:S01]  /*01c0*/  STG.E.128 desc[UR4][R2.64], R4 ;  /* 0x0000000402007986 */ /* 0x000fe2000c101d04 */
[----:B------:R-:W-:Y:S05]  /*01d0*/  EXIT ;  /* 0x000000000000794d */ /* 0x000fea0003800000 */
.L_x_0:
[----:B------:R-:W-:-:S00]  /*01e0*/  BRA `(.L_x_0) ;  /* 0xfffffffc00fc7947 */ /* 0x000fc0000383ffff */
[----:B------:R-:W-:-:S00]  /*01f0*/  NOP ;  /* 0x0000000000007918 */ /* 0x000fc00000000000 */
        /* <DEDUP_REMOVED lines=8> */
.L_x_1:


//--------------------- .nv.constant0.triton_poi_fused_add_clamp_41 --------------------------
	.section	.nv.constant0.triton_poi_fused_add_clamp_41,"a",@progbits
	.sectionflags	@""
	.align	4
.nv.constant0.triton_poi_fused_add_clamp_41:
	.zero		540
